//
// Generated by NVIDIA NVVM Compiler
//
// Compiler Build ID: CL-36424714
// Cuda compilation tools, release 13.0, V13.0.88
// Based on NVVM 20.0.0
//

.version 9.0
.target sm_100
.address_size 64

	// .globl	srwma_batch_f32
.extern .shared .align 16 .b8 smem[];

.visible .entry srwma_batch_f32(
	.param .u64 .ptr .align 1 srwma_batch_f32_param_0,
	.param .u64 .ptr .align 1 srwma_batch_f32_param_1,
	.param .u64 .ptr .align 1 srwma_batch_f32_param_2,
	.param .u64 .ptr .align 1 srwma_batch_f32_param_3,
	.param .u64 .ptr .align 1 srwma_batch_f32_param_4,
	.param .u32 srwma_batch_f32_param_5,
	.param .u32 srwma_batch_f32_param_6,
	.param .u32 srwma_batch_f32_param_7,
	.param .u64 .ptr .align 1 srwma_batch_f32_param_8
)
{
	.reg .pred 	%p<19>;
	.reg .b32 	%r<65>;
	.reg .b32 	%f<40>;
	.reg .b64 	%rd<26>;

	ld.param.u64 	%rd4, [srwma_batch_f32_param_0];
	ld.param.u64 	%rd5, [srwma_batch_f32_param_1];
	ld.param.u64 	%rd6, [srwma_batch_f32_param_2];
	ld.param.u64 	%rd7, [srwma_batch_f32_param_3];
	ld.param.u64 	%rd8, [srwma_batch_f32_param_4];
	ld.param.u32 	%r37, [srwma_batch_f32_param_5];
	ld.param.u32 	%r38, [srwma_batch_f32_param_6];
	ld.param.u32 	%r39, [srwma_batch_f32_param_7];
	ld.param.u64 	%rd9, [srwma_batch_f32_param_8];
	cvta.to.global.u64 	%rd1, %rd9;
	mov.u32 	%r1, %ctaid.y;
	setp.ge.s32 	%p1, %r1, %r39;
	setp.lt.s32 	%p2, %r38, 1;
	or.pred  	%p3, %p2, %p1;
	@%p3 bra 	$L__BB0_23;
	cvta.to.global.u64 	%rd10, %rd6;
	mul.wide.u32 	%rd11, %r1, 4;
	add.s64 	%rd12, %rd10, %rd11;
	ld.global.nc.u32 	%r2, [%rd12];
	setp.lt.s32 	%p4, %r2, 2;
	@%p4 bra 	$L__BB0_23;
	add.s32 	%r3, %r2, -1;
	cvta.to.global.u64 	%rd13, %rd7;
	add.s64 	%rd15, %rd13, %rd11;
	ld.global.nc.u32 	%r4, [%rd15];
	add.s32 	%r5, %r2, -2;
	cvta.to.global.u64 	%rd16, %rd8;
	add.s64 	%rd17, %rd16, %rd11;
	ld.global.nc.f32 	%f1, [%rd17];
	mov.u32 	%r6, %tid.x;
	setp.ge.u32 	%p5, %r6, %r3;
	@%p5 bra 	$L__BB0_5;
	mad.lo.s32 	%r7, %r37, %r1, %r5;
	mov.u32 	%r8, %ntid.x;
	cvta.to.global.u64 	%rd2, %rd5;
	mov.u32 	%r59, %r6;
$L__BB0_4:
	sub.s32 	%r40, %r7, %r59;
	mul.wide.s32 	%rd18, %r40, 4;
	add.s64 	%rd19, %rd2, %rd18;
	ld.global.nc.f32 	%f12, [%rd19];
	shl.b32 	%r41, %r59, 2;
	mov.u32 	%r42, smem;
	add.s32 	%r43, %r42, %r41;
	st.shared.f32 	[%r43], %f12;
	add.s32 	%r59, %r59, %r8;
	setp.lt.s32 	%p6, %r59, %r3;
	@%p6 bra 	$L__BB0_4;
$L__BB0_5:
	bar.sync 	0;
	mov.u32 	%r11, %ntid.x;
	add.s32 	%r12, %r5, %r11;
	mov.u32 	%r44, %ctaid.x;
	mul.lo.s32 	%r60, %r44, %r11;
	setp.ge.s32 	%p7, %r60, %r38;
	@%p7 bra 	$L__BB0_23;
	shl.b32 	%r45, %r37, 2;
	mov.u32 	%r46, smem;
	add.s32 	%r14, %r46, %r45;
	mov.u32 	%r47, %nctaid.x;
	mul.lo.s32 	%r15, %r47, %r11;
	and.b32  	%r16, %r3, 3;
	and.b32  	%r17, %r3, 2147483644;
	neg.s32 	%r18, %r17;
	shl.b32 	%r48, %r6, 2;
	add.s32 	%r19, %r48, %r45;
	cvta.to.global.u64 	%rd3, %rd4;
	mul.lo.s32 	%r20, %r38, %r1;
	max.s32 	%r21, %r4, %r5;
$L__BB0_7:
	setp.ge.s32 	%p8, %r6, %r12;
	@%p8 bra 	$L__BB0_12;
	sub.s32 	%r23, %r60, %r5;
	mov.u32 	%r61, %r6;
$L__BB0_9:
	add.s32 	%r25, %r61, %r23;
	setp.ge.u32 	%p9, %r25, %r38;
	mov.f32 	%f35, 0f00000000;
	@%p9 bra 	$L__BB0_11;
	mul.wide.u32 	%rd20, %r25, 4;
	add.s64 	%rd21, %rd3, %rd20;
	ld.global.nc.f32 	%f35, [%rd21];
$L__BB0_11:
	shl.b32 	%r49, %r61, 2;
	add.s32 	%r50, %r14, %r49;
	st.shared.f32 	[%r50], %f35;
	add.s32 	%r61, %r61, %r11;
	setp.lt.s32 	%p10, %r61, %r12;
	@%p10 bra 	$L__BB0_9;
$L__BB0_12:
	bar.sync 	0;
	add.s32 	%r27, %r60, %r6;
	setp.ge.s32 	%p11, %r27, %r38;
	@%p11 bra 	$L__BB0_22;
	add.s32 	%r28, %r27, %r20;
	setp.lt.s32 	%p12, %r27, %r21;
	@%p12 bra 	$L__BB0_24;
	setp.lt.u32 	%p13, %r2, 5;
	mov.f32 	%f39, 0f00000000;
	mov.b32 	%r64, 0;
	@%p13 bra 	$L__BB0_17;
	mov.f32 	%f39, 0f00000000;
	mov.u32 	%r62, %r46;
	mov.u32 	%r63, %r18;
$L__BB0_16:
	.pragma "nounroll";
	add.s32 	%r53, %r62, %r19;
	ld.shared.f32 	%f17, [%r53];
	ld.shared.v4.f32 	{%f18, %f19, %f20, %f21}, [%r62];
	fma.rn.f32 	%f22, %f17, %f18, %f39;
	ld.shared.f32 	%f23, [%r53+4];
	fma.rn.f32 	%f24, %f23, %f19, %f22;
	ld.shared.f32 	%f25, [%r53+8];
	fma.rn.f32 	%f26, %f25, %f20, %f24;
	ld.shared.f32 	%f27, [%r53+12];
	fma.rn.f32 	%f39, %f27, %f21, %f26;
	add.s32 	%r63, %r63, 4;
	add.s32 	%r62, %r62, 16;
	setp.ne.s32 	%p14, %r63, 0;
	mov.u32 	%r64, %r17;
	@%p14 bra 	$L__BB0_16;
$L__BB0_17:
	setp.eq.s32 	%p15, %r16, 0;
	@%p15 bra 	$L__BB0_21;
	setp.eq.s32 	%p16, %r16, 1;
	add.s32 	%r54, %r64, %r6;
	shl.b32 	%r55, %r54, 2;
	add.s32 	%r34, %r14, %r55;
	ld.shared.f32 	%f28, [%r34];
	shl.b32 	%r56, %r64, 2;
	mov.u32 	%r57, smem;
	add.s32 	%r35, %r57, %r56;
	ld.shared.f32 	%f29, [%r35];
	fma.rn.f32 	%f39, %f28, %f29, %f39;
	@%p16 bra 	$L__BB0_21;
	setp.eq.s32 	%p17, %r16, 2;
	ld.shared.f32 	%f30, [%r34+4];
	ld.shared.f32 	%f31, [%r35+4];
	fma.rn.f32 	%f39, %f30, %f31, %f39;
	@%p17 bra 	$L__BB0_21;
	ld.shared.f32 	%f32, [%r34+8];
	ld.shared.f32 	%f33, [%r35+8];
	fma.rn.f32 	%f39, %f32, %f33, %f39;
$L__BB0_21:
	mul.f32 	%f34, %f1, %f39;
	mul.wide.s32 	%rd22, %r28, 4;
	add.s64 	%rd23, %rd1, %rd22;
	st.global.f32 	[%rd23], %f34;
$L__BB0_22:
	bar.sync 	0;
	add.s32 	%r60, %r60, %r15;
	setp.lt.s32 	%p18, %r60, %r38;
	@%p18 bra 	$L__BB0_7;
$L__BB0_23:
	ret;
$L__BB0_24:
	mul.wide.s32 	%rd24, %r28, 4;
	add.s64 	%rd25, %rd1, %rd24;
	mov.b32 	%r58, 2143289344;
	st.global.u32 	[%rd25], %r58;
	bra.uni 	$L__BB0_22;

}
	// .globl	srwma_many_series_one_param_f32
.visible .entry srwma_many_series_one_param_f32(
	.param .u64 .ptr .align 1 srwma_many_series_one_param_f32_param_0,
	.param .u64 .ptr .align 1 srwma_many_series_one_param_f32_param_1,
	.param .u64 .ptr .align 1 srwma_many_series_one_param_f32_param_2,
	.param .u32 srwma_many_series_one_param_f32_param_3,
	.param .f32 srwma_many_series_one_param_f32_param_4,
	.param .u32 srwma_many_series_one_param_f32_param_5,
	.param .u32 srwma_many_series_one_param_f32_param_6,
	.param .u64 .ptr .align 1 srwma_many_series_one_param_f32_param_7
)
{
	.reg .pred 	%p<20>;
	.reg .b32 	%r<65>;
	.reg .b32 	%f<40>;
	.reg .b64 	%rd<22>;

	ld.param.u64 	%rd4, [srwma_many_series_one_param_f32_param_0];
	ld.param.u64 	%rd5, [srwma_many_series_one_param_f32_param_1];
	ld.param.u64 	%rd6, [srwma_many_series_one_param_f32_param_2];
	ld.param.u32 	%r34, [srwma_many_series_one_param_f32_param_3];
	ld.param.f32 	%f11, [srwma_many_series_one_param_f32_param_4];
	ld.param.u32 	%r35, [srwma_many_series_one_param_f32_param_5];
	ld.param.u32 	%r36, [srwma_many_series_one_param_f32_param_6];
	ld.param.u64 	%rd7, [srwma_many_series_one_param_f32_param_7];
	cvta.to.global.u64 	%rd1, %rd7;
	mov.u32 	%r1, %ctaid.y;
	setp.ge.s32 	%p1, %r1, %r35;
	setp.lt.s32 	%p2, %r36, 1;
	setp.lt.s32 	%p3, %r34, 2;
	or.pred  	%p4, %p2, %p3;
	or.pred  	%p5, %p4, %p1;
	@%p5 bra 	$L__BB1_22;
	cvta.to.global.u64 	%rd8, %rd5;
	add.s32 	%r2, %r34, -1;
	mul.wide.u32 	%rd9, %r1, 4;
	add.s64 	%rd10, %rd8, %rd9;
	ld.global.nc.u32 	%r37, [%rd10];
	add.s32 	%r38, %r34, %r37;
	add.s32 	%r3, %r38, 1;
	add.s32 	%r4, %r34, -2;
	mov.u32 	%r5, %tid.x;
	setp.ge.u32 	%p6, %r5, %r2;
	@%p6 bra 	$L__BB1_4;
	mov.u32 	%r6, %ntid.x;
	cvta.to.global.u64 	%rd2, %rd6;
	cvt.u64.u32 	%rd12, %r34;
	mov.u32 	%r59, %r5;
$L__BB1_3:
	cvt.s64.s32 	%rd11, %r59;
	sub.s64 	%rd13, %rd12, %rd11;
	shl.b64 	%rd14, %rd13, 2;
	add.s64 	%rd15, %rd2, %rd14;
	ld.global.nc.f32 	%f12, [%rd15+-8];
	shl.b32 	%r39, %r59, 2;
	mov.u32 	%r40, smem;
	add.s32 	%r41, %r40, %r39;
	st.shared.f32 	[%r41], %f12;
	add.s32 	%r59, %r59, %r6;
	setp.lt.s32 	%p7, %r59, %r2;
	@%p7 bra 	$L__BB1_3;
$L__BB1_4:
	bar.sync 	0;
	mov.u32 	%r9, %ntid.x;
	add.s32 	%r10, %r4, %r9;
	mov.u32 	%r42, %ctaid.x;
	mul.lo.s32 	%r60, %r42, %r9;
	setp.ge.s32 	%p8, %r60, %r36;
	@%p8 bra 	$L__BB1_22;
	shl.b32 	%r43, %r34, 2;
	mov.u32 	%r44, smem;
	add.s32 	%r12, %r44, %r43;
	mov.u32 	%r45, %nctaid.x;
	mul.lo.s32 	%r13, %r45, %r9;
	and.b32  	%r14, %r2, 3;
	and.b32  	%r15, %r2, -4;
	neg.s32 	%r16, %r15;
	shl.b32 	%r46, %r5, 2;
	add.s32 	%r47, %r46, %r43;
	add.s32 	%r17, %r47, 4;
	cvta.to.global.u64 	%rd3, %rd4;
	max.s32 	%r18, %r3, %r4;
$L__BB1_6:
	setp.ge.s32 	%p9, %r5, %r10;
	@%p9 bra 	$L__BB1_11;
	sub.s32 	%r20, %r60, %r4;
	mov.u32 	%r61, %r5;
$L__BB1_8:
	add.s32 	%r22, %r61, %r20;
	setp.ge.u32 	%p10, %r22, %r36;
	mov.f32 	%f35, 0f00000000;
	@%p10 bra 	$L__BB1_10;
	mad.lo.s32 	%r48, %r22, %r35, %r1;
	mul.wide.u32 	%rd16, %r48, 4;
	add.s64 	%rd17, %rd3, %rd16;
	ld.global.nc.f32 	%f35, [%rd17];
$L__BB1_10:
	shl.b32 	%r49, %r61, 2;
	add.s32 	%r50, %r12, %r49;
	st.shared.f32 	[%r50+-4], %f35;
	add.s32 	%r61, %r61, %r9;
	setp.lt.s32 	%p11, %r61, %r10;
	@%p11 bra 	$L__BB1_8;
$L__BB1_11:
	bar.sync 	0;
	add.s32 	%r24, %r60, %r5;
	setp.ge.s32 	%p12, %r24, %r36;
	@%p12 bra 	$L__BB1_21;
	mad.lo.s32 	%r25, %r24, %r35, %r1;
	setp.lt.s32 	%p13, %r24, %r18;
	@%p13 bra 	$L__BB1_23;
	setp.lt.u32 	%p14, %r4, 3;
	mov.f32 	%f39, 0f00000000;
	mov.b32 	%r64, 0;
	@%p14 bra 	$L__BB1_16;
	mov.f32 	%f39, 0f00000000;
	mov.u32 	%r62, %r44;
	mov.u32 	%r63, %r16;
$L__BB1_15:
	.pragma "nounroll";
	add.s32 	%r53, %r62, %r17;
	ld.shared.f32 	%f17, [%r53+-8];
	ld.shared.v4.f32 	{%f18, %f19, %f20, %f21}, [%r62];
	fma.rn.f32 	%f22, %f17, %f18, %f39;
	ld.shared.f32 	%f23, [%r53+-4];
	fma.rn.f32 	%f24, %f23, %f19, %f22;
	ld.shared.f32 	%f25, [%r53];
	fma.rn.f32 	%f26, %f25, %f20, %f24;
	ld.shared.f32 	%f27, [%r53+4];
	fma.rn.f32 	%f39, %f27, %f21, %f26;
	add.s32 	%r63, %r63, 4;
	add.s32 	%r62, %r62, 16;
	setp.ne.s32 	%p15, %r63, 0;
	mov.u32 	%r64, %r15;
	@%p15 bra 	$L__BB1_15;
$L__BB1_16:
	setp.eq.s32 	%p16, %r14, 0;
	@%p16 bra 	$L__BB1_20;
	setp.eq.s32 	%p17, %r14, 1;
	add.s32 	%r54, %r64, %r5;
	shl.b32 	%r55, %r54, 2;
	add.s32 	%r31, %r12, %r55;
	ld.shared.f32 	%f28, [%r31+-4];
	shl.b32 	%r56, %r64, 2;
	mov.u32 	%r57, smem;
	add.s32 	%r32, %r57, %r56;
	ld.shared.f32 	%f29, [%r32];
	fma.rn.f32 	%f39, %f28, %f29, %f39;
	@%p17 bra 	$L__BB1_20;
	setp.eq.s32 	%p18, %r14, 2;
	ld.shared.f32 	%f30, [%r31];
	ld.shared.f32 	%f31, [%r32+4];
	fma.rn.f32 	%f39, %f30, %f31, %f39;
	@%p18 bra 	$L__BB1_20;
	ld.shared.f32 	%f32, [%r31+4];
	ld.shared.f32 	%f33, [%r32+8];
	fma.rn.f32 	%f39, %f32, %f33, %f39;
$L__BB1_20:
	mul.f32 	%f34, %f11, %f39;
	mul.wide.s32 	%rd18, %r25, 4;
	add.s64 	%rd19, %rd1, %rd18;
	st.global.f32 	[%rd19], %f34;
$L__BB1_21:
	bar.sync 	0;
	add.s32 	%r60, %r60, %r13;
	setp.lt.s32 	%p19, %r60, %r36;
	@%p19 bra 	$L__BB1_6;
$L__BB1_22:
	ret;
$L__BB1_23:
	mul.wide.s32 	%rd20, %r25, 4;
	add.s64 	%rd21, %rd1, %rd20;
	mov.b32 	%r58, 2143289344;
	st.global.u32 	[%rd21], %r58;
	bra.uni 	$L__BB1_21;

}


// ===== COMPILED SASS (sm_100) =====

	.target	sm_100

	.elftype	@"ET_EXEC"


//--------------------- .note.nv.tkinfo           --------------------------
	.section	.note.nv.tkinfo,"",@"SHT_NOTE"
	.sectionflags	@"SHF_NOTE_NV_TKINFO"
	.tkinfo
        /*0018*/ 	.word	0x00000002
        /*0030*/ 	.string	""
        /*0030*/ 	.string	"ptxas"
        /*0030*/ 	.string	"Cuda compilation tools, release 13.0, V13.0.88"
        /*0030*/ 	.string	"Build cuda_13.0.r13.0/compiler.36424714_0"
        /*0030*/ 	.string	"-arch sm_100 -m 64 "



//--------------------- .note.nv.cuinfo           --------------------------
	.section	.note.nv.cuinfo,"",@"SHT_NOTE"
	.sectionflags	@"SHF_NOTE_NV_CUINFO"
        /*0018*/ 	.short	0x0002
        /*001a*/ 	.short	0x0064
        /*001c*/ 	.short	0x0082
	.zero		2


//--------------------- .nv.info                  --------------------------
	.section	.nv.info,"",@"SHT_CUDA_INFO"
	.align	4


	//----- nvinfo : EIATTR_REGCOUNT
	.align		4
        /*0000*/ 	.byte	0x04, 0x2f
        /*0002*/ 	.short	(.L_1 - .L_0)
	.align		4
.L_0:
        /*0004*/ 	.word	index@(srwma_batch_f32)
        /*0008*/ 	.word	0x0000001e


	//----- nvinfo : EIATTR_FRAME_SIZE
	.align		4
.L_1:
        /*000c*/ 	.byte	0x04, 0x11
        /*000e*/ 	.short	(.L_3 - .L_2)
	.align		4
.L_2:
        /*0010*/ 	.word	index@(srwma_batch_f32)
        /*0014*/ 	.word	0x00000000


	//----- nvinfo : EIATTR_REGCOUNT
	.align		4
.L_3:
        /*0018*/ 	.byte	0x04, 0x2f
        /*001a*/ 	.short	(.L_5 - .L_4)
	.align		4
.L_4:
        /*001c*/ 	.word	index@(srwma_many_series_one_param_f32)
        /*0020*/ 	.word	0x0000001e


	//----- nvinfo : EIATTR_FRAME_SIZE
	.align		4
.L_5:
        /*0024*/ 	.byte	0x04, 0x11
        /*0026*/ 	.short	(.L_7 - .L_6)
	.align		4
.L_6:
        /*0028*/ 	.word	index@(srwma_many_series_one_param_f32)
        /*002c*/ 	.word	0x00000000


	//----- nvinfo : EIATTR_MIN_STACK_SIZE
	.align		4
.L_7:
        /*0030*/ 	.byte	0x04, 0x12
        /*0032*/ 	.short	(.L_9 - .L_8)
	.align		4
.L_8:
        /*0034*/ 	.word	index@(srwma_many_series_one_param_f32)
        /*0038*/ 	.word	0x00000000


	//----- nvinfo : EIATTR_MIN_STACK_SIZE
	.align		4
.L_9:
        /*003c*/ 	.byte	0x04, 0x12
        /*003e*/ 	.short	(.L_11 - .L_10)
	.align		4
.L_10:
        /*0040*/ 	.word	index@(srwma_batch_f32)
        /*0044*/ 	.word	0x00000000
.L_11:


//--------------------- .nv.compat                --------------------------
	.section	.nv.compat,"",@"SHT_CUDA_COMPAT_INFO"
	.align	4
        /*0000*/ 	.byte	0x02, 0x09, 0x00, 0x00, 0x02, 0x02, 0x01, 0x00, 0x02, 0x05, 0x05, 0x00, 0x03, 0x07, 0x01, 0x01
        /*0010*/ 	.byte	0x02, 0x03, 0x00, 0x00, 0x02, 0x06, 0x01, 0x00, 0x04, 0x0b, 0x08, 0x00, 0x09, 0x00, 0x00, 0x00
        /*0020*/ 	.byte	0x00, 0x00, 0x00, 0x00


//--------------------- .nv.info.srwma_many_series_one_param_f32 --------------------------
	.section	.nv.info.srwma_many_series_one_param_f32,"",@"SHT_CUDA_INFO"
	.sectionflags	@""
	.align	4


	//----- nvinfo : EIATTR_CUDA_API_VERSION
	.align		4
        /*0000*/ 	.byte	0x04, 0x37
        /*0002*/ 	.short	(.L_13 - .L_12)
.L_12:
        /*0004*/ 	.word	0x00000082


	//----- nvinfo : EIATTR_KPARAM_INFO
	.align		4
.L_13:
        /*0008*/ 	.byte	0x04, 0x17
        /*000a*/ 	.short	(.L_15 - .L_14)
.L_14:
        /*000c*/ 	.word	0x00000000
        /*0010*/ 	.short	0x0007
        /*0012*/ 	.short	0x0028
        /*0014*/ 	.byte	0x00, 0xf5, 0x21, 0x00


	//----- nvinfo : EIATTR_KPARAM_INFO
	.align		4
.L_15:
        /*0018*/ 	.byte	0x04, 0x17
        /*001a*/ 	.short	(.L_17 - .L_16)
.L_16:
        /*001c*/ 	.word	0x00000000
        /*0020*/ 	.short	0x0006
        /*0022*/ 	.short	0x0024
        /*0024*/ 	.byte	0x00, 0xf0, 0x11, 0x00


	//----- nvinfo : EIATTR_KPARAM_INFO
	.align		4
.L_17:
        /*0028*/ 	.byte	0x04, 0x17
        /*002a*/ 	.short	(.L_19 - .L_18)
.L_18:
        /*002c*/ 	.word	0x00000000
        /*0030*/ 	.short	0x0005
        /*0032*/ 	.short	0x0020
        /*0034*/ 	.byte	0x00, 0xf0, 0x11, 0x00


	//----- nvinfo : EIATTR_KPARAM_INFO
	.align		4
.L_19:
        /*0038*/ 	.byte	0x04, 0x17
        /*003a*/ 	.short	(.L_21 - .L_20)
.L_20:
        /*003c*/ 	.word	0x00000000
        /*0040*/ 	.short	0x0004
        /*0042*/ 	.short	0x001c
        /*0044*/ 	.byte	0x00, 0xf0, 0x11, 0x00


	//----- nvinfo : EIATTR_KPARAM_INFO
	.align		4
.L_21:
        /*0048*/ 	.byte	0x04, 0x17
        /*004a*/ 	.short	(.L_23 - .L_22)
.L_22:
        /*004c*/ 	.word	0x00000000
        /*0050*/ 	.short	0x0003
        /*0052*/ 	.short	0x0018
        /*0054*/ 	.byte	0x00, 0xf0, 0x11, 0x00


	//----- nvinfo : EIATTR_KPARAM_INFO
	.align		4
.L_23:
        /*0058*/ 	.byte	0x04, 0x17
        /*005a*/ 	.short	(.L_25 - .L_24)
.L_24:
        /*005c*/ 	.word	0x00000000
        /*0060*/ 	.short	0x0002
        /*0062*/ 	.short	0x0010
        /*0064*/ 	.byte	0x00, 0xf5, 0x21, 0x00


	//----- nvinfo : EIATTR_KPARAM_INFO
	.align		4
.L_25:
        /*0068*/ 	.byte	0x04, 0x17
        /*006a*/ 	.short	(.L_27 - .L_26)
.L_26:
        /*006c*/ 	.word	0x00000000
        /*0070*/ 	.short	0x0001
        /*0072*/ 	.short	0x0008
        /*0074*/ 	.byte	0x00, 0xf5, 0x21, 0x00


	//----- nvinfo : EIATTR_KPARAM_INFO
	.align		4
.L_27:
        /*0078*/ 	.byte	0x04, 0x17
        /*007a*/ 	.short	(.L_29 - .L_28)
.L_28:
        /*007c*/ 	.word	0x00000000
        /*0080*/ 	.short	0x0000
        /*0082*/ 	.short	0x0000
        /*0084*/ 	.byte	0x00, 0xf5, 0x21, 0x00


	//----- nvinfo : EIATTR_SPARSE_MMA_MASK
	.align		4
.L_29:
        /*0088*/ 	.byte	0x03, 0x50
        /*008a*/ 	.short	0x0000


	//----- nvinfo : EIATTR_MAXREG_COUNT
	.align		4
        /*008c*/ 	.byte	0x03, 0x1b
        /*008e*/ 	.short	0x00ff


	//----- nvinfo : EIATTR_NUM_BARRIERS
	.align		4
        /*0090*/ 	.byte	0x02, 0x4c
        /*0092*/ 	.byte	0x01
	.zero		1


	//----- nvinfo : EIATTR_MERCURY_ISA_VERSION
	.align		4
        /*0094*/ 	.byte	0x03, 0x5f
        /*0096*/ 	.short	0x0101


	//----- nvinfo : EIATTR_UNUSED_LOAD_BYTE_OFFSET
	.align		4
        /*0098*/ 	.byte	0x04, 0x44
        /*009a*/ 	.short	(.L_31 - .L_30)


	//   ....[0]....
.L_30:
        /*009c*/ 	.word	0x00000800
        /*00a0*/ 	.word	0x00000fff


	//----- nvinfo : EIATTR_VRC_CTA_INIT_COUNT
	.align		4
.L_31:
        /*00a4*/ 	.byte	0x02, 0x4a
	.zero		1
	.zero		1


	//----- nvinfo : EIATTR_EXIT_INSTR_OFFSETS
	.align		4
        /*00a8*/ 	.byte	0x04, 0x1c
        /*00aa*/ 	.short	(.L_33 - .L_32)


	//   ....[0]....
.L_32:
        /*00ac*/ 	.word	0x00000070


	//   ....[1]....
        /*00b0*/ 	.word	0x00000280


	//   ....[2]....
        /*00b4*/ 	.word	0x00000920


	//----- nvinfo : EIATTR_CRS_STACK_SIZE
	.align		4
.L_33:
        /*00b8*/ 	.byte	0x04, 0x1e
        /*00ba*/ 	.short	(.L_35 - .L_34)
.L_34:
        /*00bc*/ 	.word	0x00000000


	//----- nvinfo : EIATTR_CBANK_PARAM_SIZE
	.align		4
.L_35:
        /*00c0*/ 	.byte	0x03, 0x19
        /*00c2*/ 	.short	0x0030


	//----- nvinfo : EIATTR_PARAM_CBANK
	.align		4
        /*00c4*/ 	.byte	0x04, 0x0a
        /*00c6*/ 	.short	(.L_37 - .L_36)
	.align		4
.L_36:
        /*00c8*/ 	.word	index@(.nv.constant0.srwma_many_series_one_param_f32)
        /*00cc*/ 	.short	0x0380
        /*00ce*/ 	.short	0x0030


	//----- nvinfo : EIATTR_SW_WAR
	.align		4
.L_37:
        /*00d0*/ 	.byte	0x04, 0x36
        /*00d2*/ 	.short	(.L_39 - .L_38)
.L_38:
        /*00d4*/ 	.word	0x00000008
.L_39:


//--------------------- .nv.info.srwma_batch_f32  --------------------------
	.section	.nv.info.srwma_batch_f32,"",@"SHT_CUDA_INFO"
	.sectionflags	@""
	.align	4


	//----- nvinfo : EIATTR_CUDA_API_VERSION
	.align		4
        /*0000*/ 	.byte	0x04, 0x37
        /*0002*/ 	.short	(.L_41 - .L_40)
.L_40:
        /*0004*/ 	.word	0x00000082


	//----- nvinfo : EIATTR_KPARAM_INFO
	.align		4
.L_41:
        /*0008*/ 	.byte	0x04, 0x17
        /*000a*/ 	.short	(.L_43 - .L_42)
.L_42:
        /*000c*/ 	.word	0x00000000
        /*0010*/ 	.short	0x0008
        /*0012*/ 	.short	0x0038
        /*0014*/ 	.byte	0x00, 0xf5, 0x21, 0x00


	//----- nvinfo : EIATTR_KPARAM_INFO
	.align		4
.L_43:
        /*0018*/ 	.byte	0x04, 0x17
        /*001a*/ 	.short	(.L_45 - .L_44)
.L_44:
        /*001c*/ 	.word	0x00000000
        /*0020*/ 	.short	0x0007
        /*0022*/ 	.short	0x0030
        /*0024*/ 	.byte	0x00, 0xf0, 0x11, 0x00


	//----- nvinfo : EIATTR_KPARAM_INFO
	.align		4
.L_45:
        /*0028*/ 	.byte	0x04, 0x17
        /*002a*/ 	.short	(.L_47 - .L_46)
.L_46:
        /*002c*/ 	.word	0x00000000
        /*0030*/ 	.short	0x0006
        /*0032*/ 	.short	0x002c
        /*0034*/ 	.byte	0x00, 0xf0, 0x11, 0x00


	//----- nvinfo : EIATTR_KPARAM_INFO
	.align		4
.L_47:
        /*0038*/ 	.byte	0x04, 0x17
        /*003a*/ 	.short	(.L_49 - .L_48)
.L_48:
        /*003c*/ 	.word	0x00000000
        /*0040*/ 	.short	0x0005
        /*0042*/ 	.short	0x0028
        /*0044*/ 	.byte	0x00, 0xf0, 0x11, 0x00


	//----- nvinfo : EIATTR_KPARAM_INFO
	.align		4
.L_49:
        /*0048*/ 	.byte	0x04, 0x17
        /*004a*/ 	.short	(.L_51 - .L_50)
.L_50:
        /*004c*/ 	.word	0x00000000
        /*0050*/ 	.short	0x0004
        /*0052*/ 	.short	0x0020
        /*0054*/ 	.byte	0x00, 0xf5, 0x21, 0x00


	//----- nvinfo : EIATTR_KPARAM_INFO
	.align		4
.L_51:
        /*0058*/ 	.byte	0x04, 0x17
        /*005a*/ 	.short	(.L_53 - .L_52)
.L_52:
        /*005c*/ 	.word	0x00000000
        /*0060*/ 	.short	0x0003
        /*0062*/ 	.short	0x0018
        /*0064*/ 	.byte	0x00, 0xf5, 0x21, 0x00


	//----- nvinfo : EIATTR_KPARAM_INFO
	.align		4
.L_53:
        /*0068*/ 	.byte	0x04, 0x17
        /*006a*/ 	.short	(.L_55 - .L_54)
.L_54:
        /*006c*/ 	.word	0x00000000
        /*0070*/ 	.short	0x0002
        /*0072*/ 	.short	0x0010
        /*0074*/ 	.byte	0x00, 0xf5, 0x21, 0x00


	//----- nvinfo : EIATTR_KPARAM_INFO
	.align		4
.L_55:
        /*0078*/ 	.byte	0x04, 0x17
        /*007a*/ 	.short	(.L_57 - .L_56)
.L_56:
        /*007c*/ 	.word	0x00000000
        /*0080*/ 	.short	0x0001
        /*0082*/ 	.short	0x0008
        /*0084*/ 	.byte	0x00, 0xf5, 0x21, 0x00


	//----- nvinfo : EIATTR_KPARAM_INFO
	.align		4
.L_57:
        /*0088*/ 	.byte	0x04, 0x17
        /*008a*/ 	.short	(.L_59 - .L_58)
.L_58:
        /*008c*/ 	.word	0x00000000
        /*0090*/ 	.short	0x0000
        /*0092*/ 	.short	0x0000
        /*0094*/ 	.byte	0x00, 0xf5, 0x21, 0x00


	//----- nvinfo : EIATTR_SPARSE_MMA_MASK
	.align		4
.L_59:
        /*0098*/ 	.byte	0x03, 0x50
        /*009a*/ 	.short	0x0000


	//----- nvinfo : EIATTR_MAXREG_COUNT
	.align		4
        /*009c*/ 	.byte	0x03, 0x1b
        /*009e*/ 	.short	0x00ff


	//----- nvinfo : EIATTR_NUM_BARRIERS
	.align		4
        /*00a0*/ 	.byte	0x02, 0x4c
        /*00a2*/ 	.byte	0x01
	.zero		1


	//----- nvinfo : EIATTR_MERCURY_ISA_VERSION
	.align		4
        /*00a4*/ 	.byte	0x03, 0x5f
        /*00a6*/ 	.short	0x0101


	//----- nvinfo : EIATTR_UNUSED_LOAD_BYTE_OFFSET
	.align		4
        /*00a8*/ 	.byte	0x04, 0x44
        /*00aa*/ 	.short	(.L_61 - .L_60)


	//   ....[0]....
.L_60:
        /*00ac*/ 	.word	0x00000820
        /*00b0*/ 	.word	0x00000fff


	//----- nvinfo : EIATTR_VRC_CTA_INIT_COUNT
	.align		4
.L_61:
        /*00b4*/ 	.byte	0x02, 0x4a
	.zero		1
	.zero		1


	//----- nvinfo : EIATTR_EXIT_INSTR_OFFSETS
	.align		4
        /*00b8*/ 	.byte	0x04, 0x1c
        /*00ba*/ 	.short	(.L_63 - .L_62)


	//   ....[0]....
.L_62:
        /*00bc*/ 	.word	0x00000060


	//   ....[1]....
        /*00c0*/ 	.word	0x000000c0


	//   ....[2]....
        /*00c4*/ 	.word	0x000002f0


	//   ....[3]....
        /*00c8*/ 	.word	0x00000930


	//----- nvinfo : EIATTR_CRS_STACK_SIZE
	.align		4
.L_63:
        /*00cc*/ 	.byte	0x04, 0x1e
        /*00ce*/ 	.short	(.L_65 - .L_64)
.L_64:
        /*00d0*/ 	.word	0x00000000


	//----- nvinfo : EIATTR_CBANK_PARAM_SIZE
	.align		4
.L_65:
        /*00d4*/ 	.byte	0x03, 0x19
        /*00d6*/ 	.short	0x0040


	//----- nvinfo : EIATTR_PARAM_CBANK
	.align		4
        /*00d8*/ 	.byte	0x04, 0x0a
        /*00da*/ 	.short	(.L_67 - .L_66)
	.align		4
.L_66:
        /*00dc*/ 	.word	index@(.nv.constant0.srwma_batch_f32)
        /*00e0*/ 	.short	0x0380
        /*00e2*/ 	.short	0x0040


	//----- nvinfo : EIATTR_SW_WAR
	.align		4
.L_67:
        /*00e4*/ 	.byte	0x04, 0x36
        /*00e6*/ 	.short	(.L_69 - .L_68)
.L_68:
        /*00e8*/ 	.word	0x00000008
.L_69:


//--------------------- .nv.callgraph             --------------------------
	.section	.nv.callgraph,"",@"SHT_CUDA_CALLGRAPH"
	.align	4
	.sectionentsize	8
	.align		4
        /*0000*/ 	.word	0x00000000
	.align		4
        /*0004*/ 	.word	0xffffffff
	.align		4
        /*0008*/ 	.word	0x00000000
	.align		4
        /*000c*/ 	.word	0xfffffffe
	.align		4
        /*0010*/ 	.word	0x00000000
	.align		4
        /*0014*/ 	.word	0xfffffffd
	.align		4
        /*0018*/ 	.word	0x00000000
	.align		4
        /*001c*/ 	.word	0xfffffffc


//--------------------- .text.srwma_many_series_one_param_f32 --------------------------
	.section	.text.srwma_many_series_one_param_f32,"ax",@progbits
	.align	128
        .global         srwma_many_series_one_param_f32
        .type           srwma_many_series_one_param_f32,@function
        .size           srwma_many_series_one_param_f32,(.L_x_30 - srwma_many_series_one_param_f32)
        .other          srwma_many_series_one_param_f32,@"STO_CUDA_ENTRY STV_DEFAULT"
srwma_many_series_one_param_f32:
.text.srwma_many_series_one_param_f32:
[----:B------:R-:W-:Y:S08]  /*0000*/  LDC R1, c[0x0][0x37c] ;  /* 0x0000df00ff017b82 */ /* 0x000ff00000000800 */
[----:B------:R-:W0:Y:S01]  /*0010*/  LDC R7, c[0x0][0x398] ;  /* 0x0000e600ff077b82 */ /* 0x000e220000000800 */
[----:B------:R-:W1:Y:S07]  /*0020*/  S2R R3, SR_CTAID.Y ;  /* 0x0000000000037919 */ /* 0x000e6e0000002600 */
[----:B------:R-:W2:Y:S01]  /*0030*/  LDC.64 R4, c[0x0][0x3a0] ;  /* 0x0000e800ff047b82 */ /* 0x000ea20000000a00 */
[----:B0-----:R-:W-:-:S04]  /*0040*/  ISETP.GE.AND P0, PT, R7, 0x2, PT ;  /* 0x000000020700780c */ /* 0x001fc80003f06270 */
[----:B--2---:R-:W-:-:S04]  /*0050*/  ISETP.LT.OR P0, PT, R5, 0x1, !P0 ;  /* 0x000000010500780c */ /* 0x004fc80004701670 */
[----:B-1----:R-:W-:-:S13]  /*0060*/  ISETP.GE.OR P0, PT, R3, R4, P0 ;  /* 0x000000040300720c */ /* 0x002fda0000706670 */
[----:B------:R-:W-:Y:S05]  /*0070*/  @P0 EXIT ;  /* 0x000000000000094d */ /* 0x000fea0003800000 */
[----:B------:R-:W0:Y:S01]  /*0080*/  LDC.64 R8, c[0x0][0x388] ;  /* 0x0000e200ff087b82 */ /* 0x000e220000000a00 */
[----:B------:R-:W1:Y:S01]  /*0090*/  LDCU.64 UR6, c[0x0][0x358] ;  /* 0x00006b00ff0677ac */ /* 0x000e620008000a00 */
[----:B------:R-:W2:Y:S01]  /*00a0*/  S2R R0, SR_TID.X ;  /* 0x0000000000007919 */ /* 0x000ea20000002100 */
[----:B------:R-:W-:Y:S01]  /*00b0*/  VIADD R11, R7, 0xffffffff ;  /* 0xffffffff070b7836 */ /* 0x000fe20000000000 */
[----:B------:R-:W3:Y:S01]  /*00c0*/  LDCU.64 UR8, c[0x0][0x390] ;  /* 0x00007200ff0877ac */ /* 0x000ee20008000a00 */
[----:B0-----:R-:W-:-:S05]  /*00d0*/  IMAD.WIDE.U32 R8, R3, 0x4, R8 ;  /* 0x0000000403087825 */ /* 0x001fca00078e0008 */
[----:B-1----:R0:W5:Y:S01]  /*00e0*/  LDG.E.CONSTANT R6, desc[UR6][R8.64] ;  /* 0x0000000608067981 */ /* 0x002162000c1e9900 */
[----:B------:R-:W-:Y:S01]  /*00f0*/  BSSY.RECONVERGENT B0, `(.L_x_0) ;  /* 0x0000013000007945 */ /* 0x000fe20003800200 */
[----:B--2---:R-:W-:-:S13]  /*0100*/  ISETP.GE.U32.AND P0, PT, R0, R11, PT ;  /* 0x0000000b0000720c */ /* 0x004fda0003f06070 */
[----:B0--3--:R-:W-:Y:S05]  /*0110*/  @P0 BRA `(.L_x_1) ;  /* 0x0000000000400947 */ /* 0x009fea0003800000 */
[----:B------:R-:W0:Y:S01]  /*0120*/  S2R R13, SR_CgaCtaId ;  /* 0x00000000000d7919 */ /* 0x000e220000008800 */
[----:B------:R-:W1:Y:S01]  /*0130*/  LDC R17, c[0x0][0x360] ;  /* 0x0000d800ff117b82 */ /* 0x000e620000000800 */
[----:B------:R-:W-:Y:S01]  /*0140*/  MOV R4, 0x400 ;  /* 0x0000040000047802 */ /* 0x000fe20000000f00 */
[----:B------:R-:W-:-:S03]  /*0150*/  IMAD.MOV.U32 R2, RZ, RZ, R0 ;  /* 0x000000ffff027224 */ /* 0x000fc600078e0000 */
[----:B0-----:R-:W-:-:S07]  /*0160*/  LEA R13, R13, R4, 0x18 ;  /* 0x000000040d0d7211 */ /* 0x001fce00078ec0ff */
.L_x_2:
[----:B------:R-:W-:Y:S02]  /*0170*/  SHF.R.S32.HI R4, RZ, 0x1f, R2 ;  /* 0x0000001fff047819 */ /* 0x000fe40000011402 */
[----:B------:R-:W-:-:S04]  /*0180*/  IADD3 R9, P0, PT, -R2, R7, RZ ;  /* 0x0000000702097210 */ /* 0x000fc80007f1e1ff */
[----:B------:R-:W-:Y:S02]  /*0190*/  IADD3.X R4, PT, PT, RZ, ~R4, RZ, P0, !PT ;  /* 0x80000004ff047210 */ /* 0x000fe400007fe4ff */
[----:B0-----:R-:W-:-:S04]  /*01a0*/  LEA R8, P0, R9, UR8, 0x2 ;  /* 0x0000000809087c11 */ /* 0x001fc8000f8010ff */
[----:B------:R-:W-:-:S05]  /*01b0*/  LEA.HI.X R9, R9, UR9, R4, 0x2, P0 ;  /* 0x0000000909097c11 */ /* 0x000fca00080f1404 */
[----:B------:R-:W2:Y:S01]  /*01c0*/  LDG.E.CONSTANT R8, desc[UR6][R8.64+-0x8] ;  /* 0xfffff80608087981 */ /* 0x000ea2000c1e9900 */
[----:B------:R-:W-:Y:S02]  /*01d0*/  IMAD R15, R2, 0x4, R13 ;  /* 0x00000004020f7824 */ /* 0x000fe400078e020d */
[----:B-1----:R-:W-:-:S05]  /*01e0*/  IMAD.IADD R2, R17, 0x1, R2 ;  /* 0x0000000111027824 */ /* 0x002fca00078e0202 */
[----:B------:R-:W-:Y:S01]  /*01f0*/  ISETP.GE.AND P0, PT, R2, R11, PT ;  /* 0x0000000b0200720c */ /* 0x000fe20003f06270 */
[----:B--2---:R0:W-:-:S12]  /*0200*/  STS [R15], R8 ;  /* 0x000000080f007388 */ /* 0x0041d80000000800 */
[----:B------:R-:W-:Y:S05]  /*0210*/  @!P0 BRA `(.L_x_2) ;  /* 0xfffffffc00d48947 */ /* 0x000fea000383ffff */
.L_x_1:
[----:B------:R-:W-:Y:S05]  /*0220*/  BSYNC.RECONVERGENT B0 ;  /* 0x0000000000007941 */ /* 0x000fea0003800200 */
.L_x_0:
[----:B------:R-:W0:Y:S08]  /*0230*/  S2UR UR4, SR_CTAID.X ;  /* 0x00000000000479c3 */ /* 0x000e300000002500 */
[----:B------:R-:W-:Y:S08]  /*0240*/  BAR.SYNC.DEFER_BLOCKING 0x0 ;  /* 0x0000000000007b1d */ /* 0x000ff00000010000 */
[----:B------:R-:W0:Y:S02]  /*0250*/  LDC R2, c[0x0][0x360] ;  /* 0x0000d800ff027b82 */ /* 0x000e240000000800 */
[----:B0-----:R-:W-:-:S05]  /*0260*/  IMAD R8, R2, UR4, RZ ;  /* 0x0000000402087c24 */ /* 0x001fca000f8e02ff */
[----:B------:R-:W-:-:S13]  /*0270*/  ISETP.GE.AND P0, PT, R8, R5, PT ;  /* 0x000000050800720c */ /* 0x000fda0003f06270 */
[----:B------:R-:W-:Y:S05]  /*0280*/  @P0 EXIT ;  /* 0x000000000000094d */ /* 0x000fea0003800000 */
[----:B------:R-:W0:Y:S01]  /*0290*/  S2UR UR5, SR_CgaCtaId ;  /* 0x00000000000579c3 */ /* 0x000e220000008800 */
[----:B------:R-:W-:Y:S01]  /*02a0*/  UMOV UR4, 0x400 ;  /* 0x0000040000047882 */ /* 0x000fe20000000000 */
[--C-:B-----5:R-:W-:Y:S01]  /*02b0*/  IMAD.X R13, R6, 0x1, R7.reuse, PT ;  /* 0x00000001060d7824 */ /* 0x120fe200038e0607 */
[C---:B------:R-:W-:Y:S01]  /*02c0*/  SHF.L.U32 R9, R7.reuse, 0x2, RZ ;  /* 0x0000000207097819 */ /* 0x040fe200000006ff */
[----:B------:R-:W-:Y:S01]  /*02d0*/  IMAD.MOV.U32 R5, RZ, RZ, R8 ;  /* 0x000000ffff057224 */ /* 0x000fe200078e0008 */
[----:B------:R-:W-:Y:S02]  /*02e0*/  IADD3 R4, PT, PT, R7, -0x2, RZ ;  /* 0xfffffffe07047810 */ /* 0x000fe40007ffe0ff */
[C---:B------:R-:W-:Y:S01]  /*02f0*/  LOP3.LUT R12, R11.reuse, 0xfffffffc, RZ, 0xc0, !PT ;  /* 0xfffffffc0b0c7812 */ /* 0x040fe200078ec0ff */
[----:B------:R-:W1:Y:S01]  /*0300*/  LDC R15, c[0x0][0x370] ;  /* 0x0000dc00ff0f7b82 */ /* 0x000e620000000800 */
[----:B------:R-:W-:Y:S02]  /*0310*/  IADD3 R7, PT, PT, R2, -0x2, R7 ;  /* 0xfffffffe02077810 */ /* 0x000fe40007ffe007 */
[----:B------:R-:W-:-:S02]  /*0320*/  LOP3.LUT R6, R11, 0x3, RZ, 0xc0, !PT ;  /* 0x000000030b067812 */ /* 0x000fc400078ec0ff */
[----:B------:R-:W-:Y:S02]  /*0330*/  VIMNMX R13, PT, PT, R13, R4, !PT ;  /* 0x000000040d0d7248 */ /* 0x000fe40007fe0100 */
[----:B------:R-:W-:Y:S01]  /*0340*/  IADD3 R17, PT, PT, -R12, RZ, RZ ;  /* 0x000000ff0c117210 */ /* 0x000fe20007ffe1ff */
[----:B0-----:R-:W-:-:S06]  /*0350*/  ULEA UR4, UR5, UR4, 0x18 ;  /* 0x0000000405047291 */ /* 0x001fcc000f8ec0ff */
[----:B------:R-:W-:Y:S02]  /*0360*/  IMAD.U32 R14, RZ, RZ, UR4 ;  /* 0x00000004ff0e7e24 */ /* 0x000fe4000f8e00ff */
[----:B-1----:R-:W-:Y:S02]  /*0370*/  IMAD R16, R2, R15, RZ ;  /* 0x0000000f02107224 */ /* 0x002fe400078e02ff */
[--C-:B------:R-:W-:Y:S02]  /*0380*/  IMAD R15, R0, 0x4, R9.reuse ;  /* 0x00000004000f7824 */ /* 0x100fe400078e0209 */
[----:B------:R-:W-:-:S07]  /*0390*/  IMAD.IADD R18, R14, 0x1, R9 ;  /* 0x000000010e127824 */ /* 0x000fce00078e0209 */
.L_x_13:
[----:B------:R-:W-:Y:S01]  /*03a0*/  ISETP.GE.AND P0, PT, R0, R7, PT ;  /* 0x000000070000720c */ /* 0x000fe20003f06270 */
[----:B0-----:R-:W0:Y:S01]  /*03b0*/  LDCU UR4, c[0x0][0x3a0] ;  /* 0x00007400ff0477ac */ /* 0x001e220008000800 */
[----:B------:R-:W-:Y:S11]  /*03c0*/  BSSY.RECONVERGENT B0, `(.L_x_3) ;  /* 0x0000014000007945 */ /* 0x000ff60003800200 */
[----:B-123--:R-:W-:Y:S05]  /*03d0*/  @P0 BRA `(.L_x_4) ;  /* 0x0000000000480947 */ /* 0x00efea0003800000 */
[----:B------:R-:W1:Y:S01]  /*03e0*/  LDC R23, c[0x0][0x3a4] ;  /* 0x0000e900ff177b82 */ /* 0x000e620000000800 */
[----:B------:R-:W-:Y:S01]  /*03f0*/  IMAD.IADD R20, R5, 0x1, -R4 ;  /* 0x0000000105147824 */ /* 0x000fe200078e0a04 */
[----:B------:R-:W-:-:S06]  /*0400*/  MOV R19, R0 ;  /* 0x0000000000137202 */ /* 0x000fcc0000000f00 */
[----:B------:R-:W2:Y:S02]  /*0410*/  LDC.64 R8, c[0x0][0x380] ;  /* 0x0000e000ff087b82 */ /* 0x000ea40000000a00 */
.L_x_7:
[----:B------:R-:W-:Y:S01]  /*0420*/  IMAD.IADD R22, R20, 0x1, R19 ;  /* 0x0000000114167824 */ /* 0x000fe200078e0213 */
[----:B------:R-:W-:Y:S01]  /*0430*/  BSSY.RECONVERGENT B1, `(.L_x_5) ;  /* 0x0000008000017945 */ /* 0x000fe20003800200 */
[----:B------:R-:W-:Y:S02]  /*0440*/  HFMA2 R10, -RZ, RZ, 0, 0 ;  /* 0x00000000ff0a7431 */ /* 0x000fe400000001ff */
[----:B------:R-:W-:Y:S01]  /*0450*/  IMAD R21, R19, 0x4, R18 ;  /* 0x0000000413157824 */ /* 0x000fe200078e0212 */
[----:B-1----:R-:W-:-:S13]  /*0460*/  ISETP.GE.U32.AND P0, PT, R22, R23, PT ;  /* 0x000000171600720c */ /* 0x002fda0003f06070 */
[----:B------:R-:W-:Y:S05]  /*0470*/  @P0 BRA `(.L_x_6) ;  /* 0x00000000000c0947 */ /* 0x000fea0003800000 */
[----:B0-----:R-:W-:-:S04]  /*0480*/  IMAD R11, R22, UR4, R3 ;  /* 0x00000004160b7c24 */ /* 0x001fc8000f8e0203 */
[----:B--2---:R-:W-:-:S06]  /*0490*/  IMAD.WIDE.U32 R10, R11, 0x4, R8 ;  /* 0x000000040b0a7825 */ /* 0x004fcc00078e0008 */
[----:B------:R1:W5:Y:S02]  /*04a0*/  LDG.E.CONSTANT R10, desc[UR6][R10.64] ;  /* 0x000000060a0a7981 */ /* 0x000364000c1e9900 */
.L_x_6:
[----:B0-----:R-:W-:Y:S05]  /*04b0*/  BSYNC.RECONVERGENT B1 ;  /* 0x0000000000017941 */ /* 0x001fea0003800200 */
.L_x_5:
[----:B-----5:R3:W-:Y:S01]  /*04c0*/  STS [R21+-0x4], R10 ;  /* 0xfffffc0a15007388 */ /* 0x0207e20000000800 */
[----:B------:R-:W-:-:S05]  /*04d0*/  IMAD.IADD R19, R2, 0x1, R19 ;  /* 0x0000000102137824 */ /* 0x000fca00078e0213 */
[----:B------:R-:W-:-:S13]  /*04e0*/  ISETP.GE.AND P0, PT, R19, R7, PT ;  /* 0x000000071300720c */ /* 0x000fda0003f06270 */
[----:B---3--:R-:W-:Y:S05]  /*04f0*/  @!P0 BRA `(.L_x_7) ;  /* 0xfffffffc00c88947 */ /* 0x008fea000383ffff */
.L_x_4:
[----:B0-----:R-:W-:Y:S05]  /*0500*/  BSYNC.RECONVERGENT B0 ;  /* 0x0000000000007941 */ /* 0x001fea0003800200 */
.L_x_3:
[----:B------:R-:W0:Y:S01]  /*0510*/  LDCU UR8, c[0x0][0x3a4] ;  /* 0x00007480ff0877ac */ /* 0x000e220008000800 */
[----:B------:R-:W-:Y:S01]  /*0520*/  IMAD.IADD R10, R0, 0x1, R5 ;  /* 0x00000001000a7824 */ /* 0x000fe200078e0205 */
[----:B------:R-:W-:Y:S01]  /*0530*/  BSSY.RECONVERGENT B0, `(.L_x_8) ;  /* 0x000003a000007945 */ /* 0x000fe20003800200 */
[----:B------:R-:W-:Y:S03]  /*0540*/  BAR.SYNC.DEFER_BLOCKING 0x0 ;  /* 0x0000000000007b1d */ /* 0x000fe60000010000 */
[----:B0-----:R-:W-:-:S13]  /*0550*/  ISETP.GE.AND P0, PT, R10, UR8, PT ;  /* 0x000000080a007c0c */ /* 0x001fda000bf06270 */
[----:B------:R-:W-:Y:S05]  /*0560*/  @P0 BRA `(.L_x_9) ;  /* 0x0000000000d80947 */ /* 0x000fea0003800000 */
[----:B------:R-:W-:Y:S01]  /*0570*/  ISETP.GE.AND P0, PT, R10, R13, PT ;  /* 0x0000000d0a00720c */ /* 0x000fe20003f06270 */
[----:B------:R-:W0:-:S12]  /*0580*/  LDCU UR4, c[0x0][0x3a0] ;  /* 0x00007400ff0477ac */ /* 0x000e180008000800 */
[----:B--2---:R-:W2:Y:S01]  /*0590*/  @!P0 LDC.64 R8, c[0x0][0x3a8] ;  /* 0x0000ea00ff088b82 */ /* 0x004ea20000000a00 */
[----:B-1----:R-:W-:Y:S01]  /*05a0*/  @!P0 MOV R11, 0x7fc00000 ;  /* 0x7fc00000000b8802 */ /* 0x002fe20000000f00 */
[----:B0-----:R-:W-:-:S04]  /*05b0*/  IMAD R19, R10, UR4, R3 ;  /* 0x000000040a137c24 */ /* 0x001fc8000f8e0203 */
[----:B--2---:R-:W-:-:S05]  /*05c0*/  @!P0 IMAD.WIDE R8, R19, 0x4, R8 ;  /* 0x0000000413088825 */ /* 0x004fca00078e0208 */
[----:B------:R0:W-:Y:S01]  /*05d0*/  @!P0 STG.E desc[UR6][R8.64], R11 ;  /* 0x0000000b08008986 */ /* 0x0001e2000c101906 */
[----:B------:R-:W-:Y:S05]  /*05e0*/  @!P0 BRA `(.L_x_9) ;  /* 0x0000000000b88947 */ /* 0x000fea0003800000 */
[----:B------:R-:W-:Y:S01]  /*05f0*/  ISETP.GE.U32.AND P0, PT, R4, 0x3, PT ;  /* 0x000000030400780c */ /* 0x000fe20003f06070 */
[----:B------:R-:W-:Y:S02]  /*0600*/  IMAD.MOV.U32 R21, RZ, RZ, RZ ;  /* 0x000000ffff157224 */ /* 0x000fe400078e00ff */
[----:B0-----:R-:W-:-:S10]  /*0610*/  IMAD.MOV.U32 R9, RZ, RZ, RZ ;  /* 0x000000ffff097224 */ /* 0x001fd400078e00ff */
[----:B------:R-:W-:Y:S05]  /*0620*/  @!P0 BRA `(.L_x_10) ;  /* 0x0000000000488947 */ /* 0x000fea0003800000 */
[----:B------:R-:W-:Y:S02]  /*0630*/  HFMA2 R21, -RZ, RZ, 0, 0 ;  /* 0x00000000ff157431 */ /* 0x000fe400000001ff */
[----:B------:R-:W-:Y:S02]  /*0640*/  IMAD.MOV.U32 R22, RZ, RZ, R14 ;  /* 0x000000ffff167224 */ /* 0x000fe400078e000e */
[----:B------:R-:W-:-:S07]  /*0650*/  IMAD.MOV.U32 R20, RZ, RZ, R17 ;  /* 0x000000ffff147224 */ /* 0x000fce00078e0011 */
.L_x_11:
[----:B------:R-:W-:Y:S01]  /*0660*/  IADD3 R27, PT, PT, R15, R22, RZ ;  /* 0x000000160f1b7210 */ /* 0x000fe20007ffe0ff */
[----:B------:R0:W-:Y:S01]  /*0670*/  LDS.128 R8, [R22] ;  /* 0x0000000016087984 */ /* 0x0001e20000000c00 */
[----:B------:R-:W-:-:S03]  /*0680*/  VIADD R20, R20, 0x4 ;  /* 0x0000000414147836 */ /* 0x000fc60000000000 */
[----:B------:R-:W1:Y:S02]  /*0690*/  LDS R24, [R27+-0x4] ;  /* 0xfffffc001b187984 */ /* 0x000e640000000800 */
[----:B------:R-:W-:Y:S02]  /*06a0*/  ISETP.NE.AND P0, PT, R20, RZ, PT ;  /* 0x000000ff1400720c */ /* 0x000fe40003f05270 */
[----:B------:R-:W2:Y:S01]  /*06b0*/  LDS R23, [R27] ;  /* 0x000000001b177984 */ /* 0x000ea20000000800 */
[----:B0-----:R-:W-:-:S03]  /*06c0*/  IADD3 R22, PT, PT, R22, 0x10, RZ ;  /* 0x0000001016167810 */ /* 0x001fc60007ffe0ff */
[----:B------:R-:W0:Y:S04]  /*06d0*/  LDS R25, [R27+0x4] ;  /* 0x000004001b197984 */ /* 0x000e280000000800 */
[----:B------:R-:W3:Y:S01]  /*06e0*/  LDS R26, [R27+0x8] ;  /* 0x000008001b1a7984 */ /* 0x000ee20000000800 */
[----:B-1----:R-:W-:-:S04]  /*06f0*/  FFMA R8, R24, R8, R21 ;  /* 0x0000000818087223 */ /* 0x002fc80000000015 */
[----:B--2---:R-:W-:-:S04]  /*0700*/  FFMA R9, R9, R23, R8 ;  /* 0x0000001709097223 */ /* 0x004fc80000000008 */
[----:B0-----:R-:W-:-:S04]  /*0710*/  FFMA R10, R10, R25, R9 ;  /* 0x000000190a0a7223 */ /* 0x001fc80000000009 */
[----:B---3--:R-:W-:Y:S01]  /*0720*/  FFMA R21, R11, R26, R10 ;  /* 0x0000001a0b157223 */ /* 0x008fe2000000000a */
[----:B------:R-:W-:Y:S06]  /*0730*/  @P0 BRA `(.L_x_11) ;  /* 0xfffffffc00c80947 */ /* 0x000fec000383ffff */
[----:B------:R-:W-:-:S07]  /*0740*/  IMAD.MOV.U32 R9, RZ, RZ, R12 ;  /* 0x000000ffff097224 */ /* 0x000fce00078e000c */
.L_x_10:
[----:B------:R-:W-:-:S13]  /*0750*/  ISETP.NE.AND P0, PT, R6, RZ, PT ;  /* 0x000000ff0600720c */ /* 0x000fda0003f05270 */
[----:B------:R-:W-:Y:S05]  /*0760*/  @!P0 BRA `(.L_x_12) ;  /* 0x0000000000448947 */ /* 0x000fea0003800000 */
[----:B------:R-:W0:Y:S01]  /*0770*/  S2UR UR5, SR_CgaCtaId ;  /* 0x00000000000579c3 */ /* 0x000e220000008800 */
[----:B------:R-:W-:Y:S01]  /*0780*/  UMOV UR4, 0x400 ;  /* 0x0000040000047882 */ /* 0x000fe20000000000 */
[----:B------:R-:W-:Y:S02]  /*0790*/  IADD3 R11, PT, PT, R0, R9, RZ ;  /* 0x00000009000b7210 */ /* 0x000fe40007ffe0ff */
[----:B------:R-:W-:Y:S02]  /*07a0*/  ISETP.NE.AND P0, PT, R6, 0x1, PT ;  /* 0x000000010600780c */ /* 0x000fe40003f05270 */
[----:B------:R-:W-:-:S05]  /*07b0*/  LEA R22, R11, R18, 0x2 ;  /* 0x000000120b167211 */ /* 0x000fca00078e10ff */
[----:B------:R-:W-:Y:S01]  /*07c0*/  LDS R20, [R22+-0x4] ;  /* 0xfffffc0016147984 */ /* 0x000fe20000000800 */
[----:B0-----:R-:W-:-:S06]  /*07d0*/  ULEA UR4, UR5, UR4, 0x18 ;  /* 0x0000000405047291 */ /* 0x001fcc000f8ec0ff */
[----:B------:R-:W-:-:S04]  /*07e0*/  IMAD.U32 R14, RZ, RZ, UR4 ;  /* 0x00000004ff0e7e24 */ /* 0x000fc8000f8e00ff */
[----:B------:R-:W-:-:S06]  /*07f0*/  IMAD R8, R9, 0x4, R14 ;  /* 0x0000000409087824 */ /* 0x000fcc00078e020e */
[----:B------:R-:W0:Y:S02]  /*0800*/  LDS.128 R8, [R8] ;  /* 0x0000000008087984 */ /* 0x000e240000000c00 */
[----:B0-----:R-:W-:Y:S01]  /*0810*/  FFMA R21, R20, R8, R21 ;  /* 0x0000000814157223 */ /* 0x001fe20000000015 */
[----:B------:R-:W-:Y:S06]  /*0820*/  @!P0 BRA `(.L_x_12) ;  /* 0x0000000000148947 */ /* 0x000fec0003800000 */
[----:B------:R-:W-:Y:S01]  /*0830*/  ISETP.NE.AND P0, PT, R6, 0x2, PT ;  /* 0x000000020600780c */ /* 0x000fe20003f05270 */
[----:B------:R-:W0:-:S12]  /*0840*/  LDS R8, [R22] ;  /* 0x0000000016087984 */ /* 0x000e180000000800 */
[----:B------:R-:W1:Y:S01]  /*0850*/  @P0 LDS R20, [R22+0x4] ;  /* 0x0000040016140984 */ /* 0x000e620000000800 */
[----:B0-----:R-:W-:-:S04]  /*0860*/  FFMA R21, R8, R9, R21 ;  /* 0x0000000908157223 */ /* 0x001fc80000000015 */
[----:B-1----:R-:W-:-:S07]  /*0870*/  @P0 FFMA R21, R20, R10, R21 ;  /* 0x0000000a14150223 */ /* 0x002fce0000000015 */
.L_x_12:
[----:B------:R-:W0:Y:S01]  /*0880*/  LDC.64 R8, c[0x0][0x3a8] ;  /* 0x0000ea00ff087b82 */ /* 0x000e220000000a00 */
[----:B------:R-:W1:Y:S02]  /*0890*/  LDCU UR4, c[0x0][0x39c] ;  /* 0x00007380ff0477ac */ /* 0x000e640008000800 */
[----:B-1----:R-:W-:Y:S01]  /*08a0*/  FMUL R21, R21, UR4 ;  /* 0x0000000415157c20 */ /* 0x002fe20008400000 */
[----:B0-----:R-:W-:-:S05]  /*08b0*/  IMAD.WIDE R8, R19, 0x4, R8 ;  /* 0x0000000413087825 */ /* 0x001fca00078e0208 */
[----:B------:R3:W-:Y:S02]  /*08c0*/  STG.E desc[UR6][R8.64], R21 ;  /* 0x0000001508007986 */ /* 0x0007e4000c101906 */
.L_x_9:
[----:B------:R-:W-:Y:S05]  /*08d0*/  BSYNC.RECONVERGENT B0 ;  /* 0x0000000000007941 */ /* 0x000fea0003800200 */
.L_x_8:
[----:B------:R-:W-:Y:S01]  /*08e0*/  IADD3 R5, PT, PT, R16, R5, RZ ;  /* 0x0000000510057210 */ /* 0x000fe20007ffe0ff */
[----:B------:R-:W-:Y:S03]  /*08f0*/  BAR.SYNC.DEFER_BLOCKING 0x0 ;  /* 0x0000000000007b1d */ /* 0x000fe60000010000 */
[----:B------:R-:W-:-:S13]  /*0900*/  ISETP.GE.AND P0, PT, R5, UR8, PT ;  /* 0x0000000805007c0c */ /* 0x000fda000bf06270 */
[----:B------:R-:W-:Y:S05]  /*0910*/  @!P0 BRA `(.L_x_13) ;  /* 0xfffffff800a08947 */ /* 0x000fea000383ffff */
[----:B------:R-:W-:Y:S05]  /*0920*/  EXIT ;  /* 0x000000000000794d */ /* 0x000fea0003800000 */
.L_x_14:
[----:B------:R-:W-:-:S00]  /*0930*/  BRA `(.L_x_14) ;  /* 0xfffffffc00fc7947 */ /* 0x000fc0000383ffff */
[----:B------:R-:W-:-:S00]  /*0940*/  NOP ;  /* 0x0000000000007918 */ /* 0x000fc00000000000 */
        /* <DEDUP_REMOVED lines=11> */
.L_x_30:


//--------------------- .text.srwma_batch_f32     --------------------------
	.section	.text.srwma_batch_f32,"ax",@progbits
	.align	128
        .global         srwma_batch_f32
        .type           srwma_batch_f32,@function
        .size           srwma_batch_f32,(.L_x_31 - srwma_batch_f32)
        .other          srwma_batch_f32,@"STO_CUDA_ENTRY STV_DEFAULT"
srwma_batch_f32:
.text.srwma_batch_f32:
[----:B------:R-:W-:Y:S01]  /*0000*/  LDC R1, c[0x0][0x37c] ;  /* 0x0000df00ff017b82 */ /* 0x000fe20000000800 */
[----:B------:R-:W0:Y:S07]  /*0010*/  S2R R21, SR_CTAID.Y ;  /* 0x0000000000157919 */ /* 0x000e2e0000002600 */
[----:B------:R-:W1:Y:S01]  /*0020*/  LDC R0, c[0x0][0x3ac] ;  /* 0x0000eb00ff007b82 */ /* 0x000e620000000800 */
[----:B------:R-:W0:Y:S02]  /*0030*/  LDCU UR4, c[0x0][0x3b0] ;  /* 0x00007600ff0477ac */ /* 0x000e240008000800 */
[----:B0-----:R-:W-:-:S04]  /*0040*/  ISETP.GE.AND P0, PT, R21, UR4, PT ;  /* 0x0000000415007c0c */ /* 0x001fc8000bf06270 */
[----:B-1----:R-:W-:-:S13]  /*0050*/  ISETP.LT.OR P0, PT, R0, 0x1, P0 ;  /* 0x000000010000780c */ /* 0x002fda0000701670 */
[----:B------:R-:W-:Y:S05]  /*0060*/  @P0 EXIT ;  /* 0x000000000000094d */ /* 0x000fea0003800000 */
[----:B------:R-:W0:Y:S01]  /*0070*/  LDC.64 R2, c[0x0][0x390] ;  /* 0x0000e400ff027b82 */ /* 0x000e220000000a00 */
[----:B------:R-:W1:Y:S01]  /*0080*/  LDCU.64 UR8, c[0x0][0x358] ;  /* 0x00006b00ff0877ac */ /* 0x000e620008000a00 */
[----:B0-----:R-:W-:-:S05]  /*0090*/  IMAD.WIDE.U32 R2, R21, 0x4, R2 ;  /* 0x0000000415027825 */ /* 0x001fca00078e0002 */
[----:B-1----:R-:W2:Y:S02]  /*00a0*/  LDG.E.CONSTANT R19, desc[UR8][R2.64] ;  /* 0x0000000802137981 */ /* 0x002ea4000c1e9900 */
[----:B--2---:R-:W-:-:S13]  /*00b0*/  ISETP.GE.AND P0, PT, R19, 0x2, PT ;  /* 0x000000021300780c */ /* 0x004fda0003f06270 */
[----:B------:R-:W-:Y:S05]  /*00c0*/  @!P0 EXIT ;  /* 0x000000000000894d */ /* 0x000fea0003800000 */
[----:B------:R-:W0:Y:S08]  /*00d0*/  LDC.64 R2, c[0x0][0x398] ;  /* 0x0000e600ff027b82 */ /* 0x000e300000000a00 */
[----:B------:R-:W1:Y:S01]  /*00e0*/  LDC.64 R6, c[0x0][0x3a0] ;  /* 0x0000e800ff067b82 */ /* 0x000e620000000a00 */
[----:B0-----:R-:W-:-:S05]  /*00f0*/  IMAD.WIDE.U32 R2, R21, 0x4, R2 ;  /* 0x0000000415027825 */ /* 0x001fca00078e0002 */
[----:B------:R0:W5:Y:S01]  /*0100*/  LDG.E.CONSTANT R5, desc[UR8][R2.64] ;  /* 0x0000000802057981 */ /* 0x000162000c1e9900 */
[----:B-1----:R-:W-:-:S05]  /*0110*/  IMAD.WIDE.U32 R6, R21, 0x4, R6 ;  /* 0x0000000415067825 */ /* 0x002fca00078e0006 */
[----:B------:R0:W5:Y:S01]  /*0120*/  LDG.E.CONSTANT R17, desc[UR8][R6.64] ;  /* 0x0000000806117981 */ /* 0x000162000c1e9900 */
[----:B------:R-:W1:Y:S01]  /*0130*/  S2R R18, SR_TID.X ;  /* 0x0000000000127919 */ /* 0x000e620000002100 */
[C---:B------:R-:W-:Y:S01]  /*0140*/  VIADD R9, R19.reuse, 0xffffffff ;  /* 0xffffffff13097836 */ /* 0x040fe20000000000 */
[----:B------:R-:W-:Y:S01]  /*0150*/  BSSY.RECONVERGENT B0, `(.L_x_15) ;  /* 0x0000014000007945 */ /* 0x000fe20003800200 */
[----:B------:R-:W-:-:S03]  /*0160*/  VIADD R16, R19, 0xfffffffe ;  /* 0xfffffffe13107836 */ /* 0x000fc60000000000 */
[----:B-1----:R-:W-:-:S13]  /*0170*/  ISETP.GE.U32.AND P0, PT, R18, R9, PT ;  /* 0x000000091200720c */ /* 0x002fda0003f06070 */
[----:B0-----:R-:W-:Y:S05]  /*0180*/  @P0 BRA `(.L_x_16) ;  /* 0x0000000000400947 */ /* 0x001fea0003800000 */
[----:B------:R-:W0:Y:S01]  /*0190*/  S2R R11, SR_CgaCtaId ;  /* 0x00000000000b7919 */ /* 0x000e220000008800 */
[----:B------:R-:W1:Y:S01]  /*01a0*/  LDC R15, c[0x0][0x360] ;  /* 0x0000d800ff0f7b82 */ /* 0x000e620000000800 */
[----:B------:R-:W2:Y:S01]  /*01b0*/  LDCU UR4, c[0x0][0x3a8] ;  /* 0x00007500ff0477ac */ /* 0x000ea20008000800 */
[----:B------:R-:W-:Y:S02]  /*01c0*/  MOV R4, 0x400 ;  /* 0x0000040000047802 */ /* 0x000fe40000000f00 */
[----:B------:R-:W-:-:S04]  /*01d0*/  MOV R8, R18 ;  /* 0x0000001200087202 */ /* 0x000fc80000000f00 */
[----:B------:R-:W3:Y:S01]  /*01e0*/  LDC.64 R2, c[0x0][0x388] ;  /* 0x0000e200ff027b82 */ /* 0x000ee20000000a00 */
[----:B0-----:R-:W-:Y:S01]  /*01f0*/  LEA R11, R11, R4, 0x18 ;  /* 0x000000040b0b7211 */ /* 0x001fe200078ec0ff */
[----:B--2---:R-:W-:-:S07]  /*0200*/  IMAD R4, R21, UR4, R16 ;  /* 0x0000000415047c24 */ /* 0x004fce000f8e0210 */
.L_x_17:
[----:B------:R-:W-:-:S04]  /*0210*/  IMAD.IADD R7, R4, 0x1, -R8 ;  /* 0x0000000104077824 */ /* 0x000fc800078e0a08 */
[----:B0--3--:R-:W-:-:S06]  /*0220*/  IMAD.WIDE R6, R7, 0x4, R2 ;  /* 0x0000000407067825 */ /* 0x009fcc00078e0202 */
[----:B------:R-:W2:Y:S01]  /*0230*/  LDG.E.CONSTANT R6, desc[UR8][R6.64] ;  /* 0x0000000806067981 */ /* 0x000ea2000c1e9900 */
[----:B------:R-:W-:Y:S01]  /*0240*/  IMAD R13, R8, 0x4, R11 ;  /* 0x00000004080d7824 */ /* 0x000fe200078e020b */
[----:B-1----:R-:W-:-:S04]  /*0250*/  IADD3 R8, PT, PT, R15, R8, RZ ;  /* 0x000000080f087210 */ /* 0x002fc80007ffe0ff */
[----:B------:R-:W-:Y:S01]  /*0260*/  ISETP.GE.AND P0, PT, R8, R9, PT ;  /* 0x000000090800720c */ /* 0x000fe20003f06270 */
[----:B--2---:R0:W-:-:S12]  /*0270*/  STS [R13], R6 ;  /* 0x000000060d007388 */ /* 0x0041d80000000800 */
[----:B------:R-:W-:Y:S05]  /*0280*/  @!P0 BRA `(.L_x_17) ;  /* 0xfffffffc00e08947 */ /* 0x000fea000383ffff */
.L_x_16:
[----:B------:R-:W-:Y:S05]  /*0290*/  BSYNC.RECONVERGENT B0 ;  /* 0x0000000000007941 */ /* 0x000fea0003800200 */
.L_x_15:
[----:B------:R-:W1:Y:S08]  /*02a0*/  S2UR UR4, SR_CTAID.X ;  /* 0x00000000000479c3 */ /* 0x000e700000002500 */
[----:B------:R-:W-:Y:S08]  /*02b0*/  BAR.SYNC.DEFER_BLOCKING 0x0 ;  /* 0x0000000000007b1d */ /* 0x000ff00000010000 */
[----:B------:R-:W1:Y:S02]  /*02c0*/  LDC R14, c[0x0][0x360] ;  /* 0x0000d800ff0e7b82 */ /* 0x000e640000000800 */
[----:B-1----:R-:W-:-:S05]  /*02d0*/  IMAD R15, R14, UR4, RZ ;  /* 0x000000040e0f7c24 */ /* 0x002fca000f8e02ff */
[----:B------:R-:W-:-:S13]  /*02e0*/  ISETP.GE.AND P0, PT, R15, R0, PT ;  /* 0x000000000f00720c */ /* 0x000fda0003f06270 */
[----:B------:R-:W-:Y:S05]  /*02f0*/  @P0 EXIT ;  /* 0x000000000000094d */ /* 0x000fea0003800000 */
[----:B------:R-:W1:Y:S01]  /*0300*/  S2UR UR6, SR_CgaCtaId ;  /* 0x00000000000679c3 */ /* 0x000e620000008800 */
[----:B------:R-:W2:Y:S01]  /*0310*/  LDCU UR4, c[0x0][0x3a8] ;  /* 0x00007500ff0477ac */ /* 0x000ea20008000800 */
[----:B0----5:R-:W-:Y:S02]  /*0320*/  VIMNMX R6, PT, PT, R5, R16, !PT ;  /* 0x0000001005067248 */ /* 0x021fe40007fe0100 */
[C---:B------:R-:W-:Y:S01]  /*0330*/  LOP3.LUT R12, R9.reuse, 0x7ffffffc, RZ, 0xc0, !PT ;  /* 0x7ffffffc090c7812 */ /* 0x040fe200078ec0ff */
[----:B------:R-:W-:Y:S01]  /*0340*/  UMOV UR5, 0x400 ;  /* 0x0000040000057882 */ /* 0x000fe20000000000 */
[----:B------:R-:W-:Y:S02]  /*0350*/  LOP3.LUT R13, R9, 0x3, RZ, 0xc0, !PT ;  /* 0x00000003090d7812 */ /* 0x000fe400078ec0ff */
[----:B------:R-:W0:Y:S01]  /*0360*/  LDC R3, c[0x0][0x370] ;  /* 0x0000dc00ff037b82 */ /* 0x000e220000000800 */
[----:B------:R-:W-:Y:S01]  /*0370*/  IADD3 R7, PT, PT, R14, -0x2, R19 ;  /* 0xfffffffe0e077810 */ /* 0x000fe20007ffe013 */
[----:B--2---:R-:W-:-:S02]  /*0380*/  USHF.L.U32 UR4, UR4, 0x2, URZ ;  /* 0x0000000204047899 */ /* 0x004fc400080006ff */
[----:B-1----:R-:W-:-:S04]  /*0390*/  ULEA UR5, UR6, UR5, 0x18 ;  /* 0x0000000506057291 */ /* 0x002fc8000f8ec0ff */
[----:B------:R-:W-:Y:S02]  /*03a0*/  LEA R2, R18, UR4, 0x2 ;  /* 0x0000000412027c11 */ /* 0x000fe4000f8e10ff */
[----:B------:R-:W-:Y:S02]  /*03b0*/  IMAD.U32 R5, RZ, RZ, UR5 ;  /* 0x00000005ff057e24 */ /* 0x000fe4000f8e00ff */
[----:B0-----:R-:W-:Y:S02]  /*03c0*/  IMAD R4, R14, R3, RZ ;  /* 0x000000030e047224 */ /* 0x001fe400078e02ff */
[----:B------:R-:W-:Y:S01]  /*03d0*/  IMAD.MOV R3, RZ, RZ, -R12 ;  /* 0x000000ffff037224 */ /* 0x000fe200078e0a0c */
[----:B------:R-:W-:-:S07]  /*03e0*/  IADD3 R0, PT, PT, R5, UR4, RZ ;  /* 0x0000000405007c10 */ /* 0x000fce000fffe0ff */
.L_x_28:
[----:B------:R-:W-:Y:S01]  /*03f0*/  ISETP.GE.AND P0, PT, R18, R7, PT ;  /* 0x000000071200720c */ /* 0x000fe20003f06270 */
[----:B------:R-:W-:-:S12]  /*0400*/  BSSY.RECONVERGENT B0, `(.L_x_18) ;  /* 0x0000013000007945 */ /* 0x000fd80003800200 */
[----:B0123--:R-:W-:Y:S05]  /*0410*/  @P0 BRA `(.L_x_19) ;  /* 0x0000000000440947 */ /* 0x00ffea0003800000 */
[----:B------:R-:W0:Y:S01]  /*0420*/  LDC R22, c[0x0][0x3ac] ;  /* 0x0000eb00ff167b82 */ /* 0x000e220000000800 */
[----:B------:R-:W-:Y:S01]  /*0430*/  IMAD.IADD R20, R15, 0x1, -R16 ;  /* 0x000000010f147824 */ /* 0x000fe200078e0a10 */
[----:B------:R-:W-:-:S06]  /*0440*/  MOV R23, R18 ;  /* 0x0000001200177202 */ /* 0x000fcc0000000f00 */
[----:B------:R-:W1:Y:S02]  /*0450*/  LDC.64 R8, c[0x0][0x380] ;  /* 0x0000e000ff087b82 */ /* 0x000e640000000a00 */
.L_x_22:
[----:B0-----:R-:W-:Y:S01]  /*0460*/  IMAD.IADD R11, R20, 0x1, R23 ;  /* 0x00000001140b7824 */ /* 0x001fe200078e0217 */
[----:B------:R-:W-:Y:S01]  /*0470*/  BSSY.RECONVERGENT B1, `(.L_x_20) ;  /* 0x0000007000017945 */ /* 0x000fe20003800200 */
[----:B------:R-:W-:Y:S01]  /*0480*/  LEA R25, R23, R0, 0x2 ;  /* 0x0000000017197211 */ /* 0x000fe200078e10ff */
[----:B------:R-:W-:Y:S02]  /*0490*/  IMAD.MOV.U32 R10, RZ, RZ, RZ ;  /* 0x000000ffff0a7224 */ /* 0x000fe400078e00ff */
[----:B0-----:R-:W-:-:S13]  /*04a0*/  ISETP.GE.U32.AND P0, PT, R11, R22, PT ;  /* 0x000000160b00720c */ /* 0x001fda0003f06070 */
[----:B------:R-:W-:Y:S05]  /*04b0*/  @P0 BRA `(.L_x_21) ;  /* 0x0000000000080947 */ /* 0x000fea0003800000 */
[----:B-1----:R-:W-:-:S06]  /*04c0*/  IMAD.WIDE.U32 R10, R11, 0x4, R8 ;  /* 0x000000040b0a7825 */ /* 0x002fcc00078e0008 */
[----:B------:R0:W5:Y:S02]  /*04d0*/  LDG.E.CONSTANT R10, desc[UR8][R10.64] ;  /* 0x000000080a0a7981 */ /* 0x000164000c1e9900 */
.L_x_21:
[----:B------:R-:W-:Y:S05]  /*04e0*/  BSYNC.RECONVERGENT B1 ;  /* 0x0000000000017941 */ /* 0x000fea0003800200 */
.L_x_20:
[----:B-----5:R2:W-:Y:S01]  /*04f0*/  STS [R25], R10 ;  /* 0x0000000a19007388 */ /* 0x0205e20000000800 */
[----:B------:R-:W-:-:S04]  /*0500*/  IADD3 R23, PT, PT, R14, R23, RZ ;  /* 0x000000170e177210 */ /* 0x000fc80007ffe0ff */
[----:B------:R-:W-:-:S13]  /*0510*/  ISETP.GE.AND P0, PT, R23, R7, PT ;  /* 0x000000071700720c */ /* 0x000fda0003f06270 */
[----:B--2---:R-:W-:Y:S05]  /*0520*/  @!P0 BRA `(.L_x_22) ;  /* 0xfffffffc00cc8947 */ /* 0x004fea000383ffff */
.L_x_19:
[----:B------:R-:W-:Y:S05]  /*0530*/  BSYNC.RECONVERGENT B0 ;  /* 0x0000000000007941 */ /* 0x000fea0003800200 */
.L_x_18:
[----:B------:R-:W2:Y:S01]  /*0540*/  LDCU UR6, c[0x0][0x3ac] ;  /* 0x00007580ff0677ac */ /* 0x000ea20008000800 */
[----:B------:R-:W-:Y:S01]  /*0550*/  IMAD.IADD R25, R18, 0x1, R15 ;  /* 0x0000000112197824 */ /* 0x000fe200078e020f */
[----:B------:R-:W-:Y:S01]  /*0560*/  BSSY.RECONVERGENT B0, `(.L_x_23) ;  /* 0x0000038000007945 */ /* 0x000fe20003800200 */
[----:B------:R-:W-:Y:S03]  /*0570*/  BAR.SYNC.DEFER_BLOCKING 0x0 ;  /* 0x0000000000007b1d */ /* 0x000fe60000010000 */
[----:B--2---:R-:W-:-:S13]  /*0580*/  ISETP.GE.AND P0, PT, R25, UR6, PT ;  /* 0x0000000619007c0c */ /* 0x004fda000bf06270 */
[----:B------:R-:W-:Y:S05]  /*0590*/  @P0 BRA `(.L_x_24) ;  /* 0x0000000000d00947 */ /* 0x000fea0003800000 */
[----:B------:R-:W-:Y:S01]  /*05a0*/  ISETP.GE.AND P0, PT, R25, R6, PT ;  /* 0x000000061900720c */ /* 0x000fe20003f06270 */
[----:B------:R-:W-:-:S12]  /*05b0*/  IMAD R25, R21, UR6, R25 ;  /* 0x0000000615197c24 */ /* 0x000fd8000f8e0219 */
[----:B-1----:R-:W1:Y:S01]  /*05c0*/  @!P0 LDC.64 R8, c[0x0][0x3b8] ;  /* 0x0000ee00ff088b82 */ /* 0x002e620000000a00 */
[----:B0-----:R-:W-:Y:S01]  /*05d0*/  @!P0 MOV R11, 0x7fc00000 ;  /* 0x7fc00000000b8802 */ /* 0x001fe20000000f00 */
[----:B-1----:R-:W-:-:S05]  /*05e0*/  @!P0 IMAD.WIDE R8, R25, 0x4, R8 ;  /* 0x0000000419088825 */ /* 0x002fca00078e0208 */
[----:B------:R2:W-:Y:S01]  /*05f0*/  @!P0 STG.E desc[UR8][R8.64], R11 ;  /* 0x0000000b08008986 */ /* 0x0005e2000c101908 */
[----:B------:R-:W-:Y:S05]  /*0600*/  @!P0 BRA `(.L_x_24) ;  /* 0x0000000000b48947 */ /* 0x000fea0003800000 */
[----:B------:R-:W-:Y:S01]  /*0610*/  ISETP.GE.U32.AND P0, PT, R19, 0x5, PT ;  /* 0x000000051300780c */ /* 0x000fe20003f06070 */
[----:B--2---:R-:W-:Y:S02]  /*0620*/  HFMA2 R8, -RZ, RZ, 0, 0 ;  /* 0x00000000ff087431 */ /* 0x004fe400000001ff */
[----:B------:R-:W-:-:S10]  /*0630*/  IMAD.MOV.U32 R23, RZ, RZ, RZ ;  /* 0x000000ffff177224 */ /* 0x000fd400078e00ff */
[----:B------:R-:W-:Y:S05]  /*0640*/  @!P0 BRA `(.L_x_25) ;  /* 0x0000000000488947 */ /* 0x000fea0003800000 */
[----:B------:R-:W-:Y:S01]  /*0650*/  IMAD.MOV.U32 R23, RZ, RZ, RZ ;  /* 0x000000ffff177224 */ /* 0x000fe200078e00ff */
[----:B------:R-:W-:Y:S01]  /*0660*/  MOV R27, R5 ;  /* 0x00000005001b7202 */ /* 0x000fe20000000f00 */
[----:B------:R-:W-:-:S07]  /*0670*/  IMAD.MOV.U32 R20, RZ, RZ, R3 ;  /* 0x000000ffff147224 */ /* 0x000fce00078e0003 */
.L_x_26:
[----:B------:R-:W-:Y:S01]  /*0680*/  IADD3 R22, PT, PT, R2, R27, RZ ;  /* 0x0000001b02167210 */ /* 0x000fe20007ffe0ff */
[----:B------:R0:W-:Y:S01]  /*0690*/  LDS.128 R8, [R27] ;  /* 0x000000001b087984 */ /* 0x0001e20000000c00 */
[----:B------:R-:W-:-:S03]  /*06a0*/  VIADD R20, R20, 0x4 ;  /* 0x0000000414147836 */ /* 0x000fc60000000000 */
[----:B------:R-:W1:Y:S02]  /*06b0*/  LDS R24, [R22] ;  /* 0x0000000016187984 */ /* 0x000e640000000800 */
[----:B------:R-:W-:Y:S02]  /*06c0*/  ISETP.NE.AND P0, PT, R20, RZ, PT ;  /* 0x000000ff1400720c */ /* 0x000fe40003f05270 */
[----:B------:R-:W-:Y:S01]  /*06d0*/  LDS R26, [R22+0xc] ;  /* 0x00000c00161a7984 */ /* 0x000fe20000000800 */
[----:B0-----:R-:W-:Y:S01]  /*06e0*/  IADD3 R27, PT, PT, R27, 0x10, RZ ;  /* 0x000000101b1b7810 */ /* 0x001fe20007ffe0ff */
[----:B-1----:R-:W-:Y:S02]  /*06f0*/  FFMA R8, R24, R8, R23 ;  /* 0x0000000818087223 */ /* 0x002fe40000000017 */
[----:B------:R-:W0:Y:S04]  /*0700*/  LDS R23, [R22+0x4] ;  /* 0x0000040016177984 */ /* 0x000e280000000800 */
[----:B------:R-:W1:Y:S01]  /*0710*/  LDS R24, [R22+0x8] ;  /* 0x0000080016187984 */ /* 0x000e620000000800 */
[----:B0-----:R-:W-:-:S04]  /*0720*/  FFMA R9, R9, R23, R8 ;  /* 0x0000001709097223 */ /* 0x001fc80000000008 */
[----:B-1----:R-:W-:-:S04]  /*0730*/  FFMA R10, R10, R24, R9 ;  /* 0x000000180a0a7223 */ /* 0x002fc80000000009 */
[----:B------:R-:W-:Y:S01]  /*0740*/  FFMA R23, R11, R26, R10 ;  /* 0x0000001a0b177223 */ /* 0x000fe2000000000a */
[----:B------:R-:W-:Y:S06]  /*0750*/  @P0 BRA `(.L_x_26) ;  /* 0xfffffffc00c80947 */ /* 0x000fec000383ffff */
[----:B------:R-:W-:-:S07]  /*0760*/  IMAD.MOV.U32 R8, RZ, RZ, R12 ;  /* 0x000000ffff087224 */ /* 0x000fce00078e000c */
.L_x_25:
[----:B------:R-:W-:-:S13]  /*0770*/  ISETP.NE.AND P0, PT, R13, RZ, PT ;  /* 0x000000ff0d00720c */ /* 0x000fda0003f05270 */
[----:B------:R-:W-:Y:S05]  /*0780*/  @!P0 BRA `(.L_x_27) ;  /* 0x0000000000448947 */ /* 0x000fea0003800000 */
[----:B------:R-:W0:Y:S01]  /*0790*/  S2UR UR5, SR_CgaCtaId ;  /* 0x00000000000579c3 */ /* 0x000e220000008800 */
[----:B------:R-:W-:Y:S01]  /*07a0*/  UMOV UR4, 0x400 ;  /* 0x0000040000047882 */ /* 0x000fe20000000000 */
[----:B------:R-:W-:Y:S02]  /*07b0*/  IADD3 R9, PT, PT, R18, R8, RZ ;  /* 0x0000000812097210 */ /* 0x000fe40007ffe0ff */
[----:B------:R-:W-:Y:S02]  /*07c0*/  ISETP.NE.AND P0, PT, R13, 0x1, PT ;  /* 0x000000010d00780c */ /* 0x000fe40003f05270 */
[----:B------:R-:W-:-:S05]  /*07d0*/  LEA R22, R9, R0, 0x2 ;  /* 0x0000000009167211 */ /* 0x000fca00078e10ff */
[----:B------:R-:W-:Y:S01]  /*07e0*/  LDS R20, [R22] ;  /* 0x0000000016147984 */ /* 0x000fe20000000800 */
[----:B0-----:R-:W-:-:S06]  /*07f0*/  ULEA UR4, UR5, UR4, 0x18 ;  /* 0x0000000405047291 */ /* 0x001fcc000f8ec0ff */
[----:B------:R-:W-:-:S04]  /*0800*/  IMAD.U32 R5, RZ, RZ, UR4 ;  /* 0x00000004ff057e24 */ /* 0x000fc8000f8e00ff */
[----:B------:R-:W-:-:S06]  /*0810*/  IMAD R8, R8, 0x4, R5 ;  /* 0x0000000408087824 */ /* 0x000fcc00078e0205 */
[----:B------:R-:W0:Y:S02]  /*0820*/  LDS.128 R8, [R8] ;  /* 0x0000000008087984 */ /* 0x000e240000000c00 */
[----:B0-----:R-:W-:Y:S01]  /*0830*/  FFMA R23, R20, R8, R23 ;  /* 0x0000000814177223 */ /* 0x001fe20000000017 */
[----:B------:R-:W-:Y:S06]  /*0840*/  @!P0 BRA `(.L_x_27) ;  /* 0x0000000000148947 */ /* 0x000fec0003800000 */
[----:B------:R-:W-:Y:S01]  /*0850*/  ISETP.NE.AND P0, PT, R13, 0x2, PT ;  /* 0x000000020d00780c */ /* 0x000fe20003f05270 */
[----:B------:R-:W0:-:S12]  /*0860*/  LDS R8, [R22+0x4] ;  /* 0x0000040016087984 */ /* 0x000e180000000800 */
[----:B------:R-:W1:Y:S01]  /*0870*/  @P0 LDS R20, [R22+0x8] ;  /* 0x0000080016140984 */ /* 0x000e620000000800 */
[----:B0-----:R-:W-:-:S04]  /*0880*/  FFMA R23, R8, R9, R23 ;  /* 0x0000000908177223 */ /* 0x001fc80000000017 */
[----:B-1----:R-:W-:-:S07]  /*0890*/  @P0 FFMA R23, R20, R10, R23 ;  /* 0x0000000a14170223 */ /* 0x002fce0000000017 */
.L_x_27:
[----:B------:R-:W0:Y:S01]  /*08a0*/  LDC.64 R8, c[0x0][0x3b8] ;  /* 0x0000ee00ff087b82 */ /* 0x000e220000000a00 */
[----:B------:R-:W-:Y:S01]  /*08b0*/  FMUL R23, R17, R23 ;  /* 0x0000001711177220 */ /* 0x000fe20000400000 */
[----:B0-----:R-:W-:-:S05]  /*08c0*/  IMAD.WIDE R8, R25, 0x4, R8 ;  /* 0x0000000419087825 */ /* 0x001fca00078e0208 */
[----:B------:R3:W-:Y:S02]  /*08d0*/  STG.E desc[UR8][R8.64], R23 ;  /* 0x0000001708007986 */ /* 0x0007e4000c101908 */
.L_x_24:
[----:B------:R-:W-:Y:S05]  /*08e0*/  BSYNC.RECONVERGENT B0 ;  /* 0x0000000000007941 */ /* 0x000fea0003800200 */
.L_x_23:
[----:B------:R-:W-:Y:S01]  /*08f0*/  IADD3 R15, PT, PT, R4, R15, RZ ;  /* 0x0000000f040f7210 */ /* 0x000fe20007ffe0ff */
[----:B------:R-:W-:Y:S03]  /*0900*/  BAR.SYNC.DEFER_BLOCKING 0x0 ;  /* 0x0000000000007b1d */ /* 0x000fe60000010000 */
[----:B------:R-:W-:-:S13]  /*0910*/  ISETP.GE.AND P0, PT, R15, UR6, PT ;  /* 0x000000060f007c0c */ /* 0x000fda000bf06270 */
[----:B------:R-:W-:Y:S05]  /*0920*/  @!P0 BRA `(.L_x_28) ;  /* 0xfffffff800b08947 */ /* 0x000fea000383ffff */
[----:B------:R-:W-:Y:S05]  /*0930*/  EXIT ;  /* 0x000000000000794d */ /* 0x000fea0003800000 */
.L_x_29:
        /* <DEDUP_REMOVED lines=12> */
.L_x_31:


//--------------------- .nv.shared.srwma_many_series_one_param_f32 --------------------------
	.section	.nv.shared.srwma_many_series_one_param_f32,"aw",@nobits
	.sectionflags	@""
	.align	16
	.zero		1024


//--------------------- .nv.shared.reserved.0     --------------------------
	.section	.nv.shared.reserved.0,"aw",@nobits
	.weak		__nv_reservedSMEM_offset_0_alias
	.size		__nv_reservedSMEM_offset_0_alias, 0, 64
	.other		__nv_reservedSMEM_offset_0_alias,@"STO_CUDA_RESERVED_SHARED STV_DEFAULT"
__nv_reservedSMEM_offset_0_alias:
	.zero		0
	.zero		64


//--------------------- .nv.shared.srwma_batch_f32 --------------------------
	.section	.nv.shared.srwma_batch_f32,"aw",@nobits
	.sectionflags	@""
	.align	16
	.zero		1024


//--------------------- .nv.constant0.srwma_many_series_one_param_f32 --------------------------
	.section	.nv.constant0.srwma_many_series_one_param_f32,"a",@progbits
	.sectionflags	@""
	.align	4
.nv.constant0.srwma_many_series_one_param_f32:
	.zero		944


//--------------------- .nv.constant0.srwma_batch_f32 --------------------------
	.section	.nv.constant0.srwma_batch_f32,"a",@progbits
	.sectionflags	@""
	.align	4
.nv.constant0.srwma_batch_f32:
	.zero		960


//--------------------- SYMBOLS --------------------------

	.type		.nv.reservedSmem.offset0,@object
	.size		.nv.reservedSmem.offset0,0x4
	.type		.nv.reservedSmem.cap,@object
	.size		.nv.reservedSmem.cap,0x4
